//
// Generated by NVIDIA NVVM Compiler
//
// Compiler Build ID: CL-36424714
// Cuda compilation tools, release 13.0, V13.0.88
// Based on NVVM 20.0.0
//

.version 9.0
.target sm_100
.address_size 64

	// .globl	_Z12matrixMulGPUPiS_S_iii

.visible .entry _Z12matrixMulGPUPiS_S_iii(
	.param .u64 .ptr .align 1 _Z12matrixMulGPUPiS_S_iii_param_0,
	.param .u64 .ptr .align 1 _Z12matrixMulGPUPiS_S_iii_param_1,
	.param .u64 .ptr .align 1 _Z12matrixMulGPUPiS_S_iii_param_2,
	.param .u32 _Z12matrixMulGPUPiS_S_iii_param_3,
	.param .u32 _Z12matrixMulGPUPiS_S_iii_param_4,
	.param .u32 _Z12matrixMulGPUPiS_S_iii_param_5
)
{
	.reg .pred 	%p<18>;
	.reg .b32 	%r<125>;
	.reg .b64 	%rd<55>;

	ld.param.u64 	%rd7, [_Z12matrixMulGPUPiS_S_iii_param_0];
	ld.param.u64 	%rd8, [_Z12matrixMulGPUPiS_S_iii_param_1];
	ld.param.u64 	%rd9, [_Z12matrixMulGPUPiS_S_iii_param_2];
	ld.param.u32 	%r41, [_Z12matrixMulGPUPiS_S_iii_param_3];
	ld.param.u32 	%r42, [_Z12matrixMulGPUPiS_S_iii_param_4];
	ld.param.u32 	%r43, [_Z12matrixMulGPUPiS_S_iii_param_5];
	cvta.to.global.u64 	%rd1, %rd8;
	cvta.to.global.u64 	%rd2, %rd7;
	cvta.to.global.u64 	%rd3, %rd9;
	mov.u32 	%r44, %ctaid.y;
	mov.u32 	%r45, %ntid.y;
	mov.u32 	%r46, %tid.y;
	mad.lo.s32 	%r109, %r44, %r45, %r46;
	mov.u32 	%r47, %ctaid.x;
	mov.u32 	%r48, %ntid.x;
	mov.u32 	%r49, %tid.x;
	mad.lo.s32 	%r108, %r47, %r48, %r49;
	mov.u32 	%r50, %nctaid.y;
	mul.lo.s32 	%r3, %r50, %r45;
	mov.u32 	%r51, %nctaid.x;
	mul.lo.s32 	%r4, %r51, %r48;
	setp.ge.s32 	%p1, %r109, %r41;
	setp.ge.s32 	%p2, %r108, %r43;
	or.pred  	%p3, %p1, %p2;
	@%p3 bra 	$L__BB0_16;
	setp.gt.s32 	%p4, %r42, 0;
	@%p4 bra 	$L__BB0_2;
	bra.uni 	$L__BB0_15;
$L__BB0_2:
	and.b32  	%r5, %r42, 7;
	and.b32  	%r6, %r42, 3;
	and.b32  	%r7, %r42, 2147483640;
	and.b32  	%r8, %r42, 1;
	neg.s32 	%r9, %r7;
	shl.b32 	%r10, %r43, 3;
	mul.wide.s32 	%rd46, %r43, 4;
$L__BB0_3:
	setp.lt.u32 	%p8, %r42, 8;
	mul.lo.s32 	%r13, %r109, %r42;
	mov.b32 	%r117, 0;
	mov.u32 	%r122, %r117;
	@%p8 bra 	$L__BB0_6;
	mul.wide.u32 	%rd12, %r13, 4;
	add.s64 	%rd13, %rd2, %rd12;
	add.s64 	%rd54, %rd13, 16;
	mov.b32 	%r122, 0;
	mov.u32 	%r110, %r108;
	mov.u32 	%r111, %r9;
$L__BB0_5:
	.pragma "nounroll";
	ld.global.u32 	%r57, [%rd54+-16];
	mul.wide.s32 	%rd14, %r110, 4;
	add.s64 	%rd15, %rd1, %rd14;
	ld.global.u32 	%r58, [%rd15];
	mad.lo.s32 	%r59, %r58, %r57, %r122;
	ld.global.u32 	%r60, [%rd54+-12];
	mul.wide.s32 	%rd16, %r43, 4;
	add.s64 	%rd17, %rd15, %rd16;
	ld.global.u32 	%r61, [%rd17];
	mad.lo.s32 	%r62, %r61, %r60, %r59;
	ld.global.u32 	%r63, [%rd54+-8];
	add.s64 	%rd18, %rd17, %rd16;
	ld.global.u32 	%r64, [%rd18];
	mad.lo.s32 	%r65, %r64, %r63, %r62;
	ld.global.u32 	%r66, [%rd54+-4];
	add.s64 	%rd19, %rd18, %rd16;
	ld.global.u32 	%r67, [%rd19];
	mad.lo.s32 	%r68, %r67, %r66, %r65;
	ld.global.u32 	%r69, [%rd54];
	add.s64 	%rd20, %rd19, %rd16;
	ld.global.u32 	%r70, [%rd20];
	mad.lo.s32 	%r71, %r70, %r69, %r68;
	ld.global.u32 	%r72, [%rd54+4];
	add.s64 	%rd21, %rd20, %rd16;
	ld.global.u32 	%r73, [%rd21];
	mad.lo.s32 	%r74, %r73, %r72, %r71;
	ld.global.u32 	%r75, [%rd54+8];
	add.s64 	%rd22, %rd21, %rd16;
	ld.global.u32 	%r76, [%rd22];
	mad.lo.s32 	%r77, %r76, %r75, %r74;
	ld.global.u32 	%r78, [%rd54+12];
	add.s64 	%rd23, %rd22, %rd16;
	ld.global.u32 	%r79, [%rd23];
	mad.lo.s32 	%r122, %r79, %r78, %r77;
	add.s32 	%r111, %r111, 8;
	add.s32 	%r110, %r110, %r10;
	add.s64 	%rd54, %rd54, 32;
	setp.ne.s32 	%p9, %r111, 0;
	mov.u32 	%r117, %r7;
	@%p9 bra 	$L__BB0_5;
$L__BB0_6:
	setp.eq.s32 	%p10, %r5, 0;
	@%p10 bra 	$L__BB0_14;
	add.s32 	%r81, %r5, -1;
	setp.lt.u32 	%p11, %r81, 3;
	@%p11 bra 	$L__BB0_9;
	add.s32 	%r82, %r117, %r13;
	mul.wide.u32 	%rd24, %r82, 4;
	add.s64 	%rd25, %rd2, %rd24;
	ld.global.u32 	%r83, [%rd25];
	mad.lo.s32 	%r84, %r117, %r43, %r108;
	mul.wide.s32 	%rd26, %r84, 4;
	add.s64 	%rd27, %rd1, %rd26;
	ld.global.u32 	%r85, [%rd27];
	mad.lo.s32 	%r86, %r85, %r83, %r122;
	cvt.u64.u32 	%rd28, %r13;
	cvt.u64.u32 	%rd29, %r117;
	add.s64 	%rd30, %rd29, %rd28;
	shl.b64 	%rd31, %rd30, 2;
	add.s64 	%rd32, %rd2, %rd31;
	ld.global.u32 	%r87, [%rd32+4];
	add.s64 	%rd34, %rd27, %rd46;
	ld.global.u32 	%r88, [%rd34];
	mad.lo.s32 	%r89, %r88, %r87, %r86;
	ld.global.u32 	%r90, [%rd32+8];
	add.s64 	%rd35, %rd34, %rd46;
	ld.global.u32 	%r91, [%rd35];
	mad.lo.s32 	%r92, %r91, %r90, %r89;
	ld.global.u32 	%r93, [%rd32+12];
	add.s64 	%rd36, %rd35, %rd46;
	ld.global.u32 	%r94, [%rd36];
	mad.lo.s32 	%r122, %r94, %r93, %r92;
	add.s32 	%r117, %r117, 4;
$L__BB0_9:
	setp.eq.s32 	%p12, %r6, 0;
	@%p12 bra 	$L__BB0_14;
	setp.eq.s32 	%p13, %r6, 1;
	@%p13 bra 	$L__BB0_12;
	add.s32 	%r96, %r117, %r13;
	mul.wide.u32 	%rd37, %r96, 4;
	add.s64 	%rd38, %rd2, %rd37;
	ld.global.u32 	%r97, [%rd38];
	mad.lo.s32 	%r98, %r117, %r43, %r108;
	mul.wide.s32 	%rd39, %r98, 4;
	add.s64 	%rd40, %rd1, %rd39;
	ld.global.u32 	%r99, [%rd40];
	mad.lo.s32 	%r100, %r99, %r97, %r122;
	cvt.u64.u32 	%rd41, %r13;
	cvt.u64.u32 	%rd42, %r117;
	add.s64 	%rd43, %rd42, %rd41;
	shl.b64 	%rd44, %rd43, 2;
	add.s64 	%rd45, %rd2, %rd44;
	ld.global.u32 	%r101, [%rd45+4];
	add.s64 	%rd47, %rd40, %rd46;
	ld.global.u32 	%r102, [%rd47];
	mad.lo.s32 	%r122, %r102, %r101, %r100;
	add.s32 	%r117, %r117, 2;
$L__BB0_12:
	setp.eq.s32 	%p14, %r8, 0;
	@%p14 bra 	$L__BB0_14;
	add.s32 	%r103, %r117, %r13;
	mul.wide.u32 	%rd48, %r103, 4;
	add.s64 	%rd49, %rd2, %rd48;
	ld.global.u32 	%r104, [%rd49];
	mad.lo.s32 	%r105, %r117, %r43, %r108;
	mul.wide.s32 	%rd50, %r105, 4;
	add.s64 	%rd51, %rd1, %rd50;
	ld.global.u32 	%r106, [%rd51];
	mad.lo.s32 	%r122, %r106, %r104, %r122;
$L__BB0_14:
	mad.lo.s32 	%r107, %r109, %r43, %r108;
	mul.wide.s32 	%rd52, %r107, 4;
	add.s64 	%rd53, %rd3, %rd52;
	st.global.u32 	[%rd53], %r122;
	add.s32 	%r109, %r109, %r3;
	add.s32 	%r108, %r108, %r4;
	setp.lt.s32 	%p15, %r109, %r41;
	setp.lt.s32 	%p16, %r108, %r43;
	and.pred  	%p17, %p15, %p16;
	@%p17 bra 	$L__BB0_3;
	bra.uni 	$L__BB0_16;
$L__BB0_15:
	mad.lo.s32 	%r52, %r109, %r43, %r108;
	mul.wide.s32 	%rd10, %r52, 4;
	add.s64 	%rd11, %rd3, %rd10;
	mov.b32 	%r53, 0;
	st.global.u32 	[%rd11], %r53;
	add.s32 	%r109, %r109, %r3;
	add.s32 	%r108, %r108, %r4;
	setp.lt.s32 	%p5, %r109, %r41;
	setp.lt.s32 	%p6, %r108, %r43;
	and.pred  	%p7, %p5, %p6;
	@%p7 bra 	$L__BB0_15;
$L__BB0_16:
	ret;

}


// ===== COMPILED SASS (sm_100) =====

	.target	sm_100

	.elftype	@"ET_EXEC"


//--------------------- .note.nv.tkinfo           --------------------------
	.section	.note.nv.tkinfo,"",@"SHT_NOTE"
	.sectionflags	@"SHF_NOTE_NV_TKINFO"
	.tkinfo
        /*0018*/ 	.word	0x00000002
        /*0030*/ 	.string	""
        /*0030*/ 	.string	"ptxas"
        /*0030*/ 	.string	"Cuda compilation tools, release 13.0, V13.0.88"
        /*0030*/ 	.string	"Build cuda_13.0.r13.0/compiler.36424714_0"
        /*0030*/ 	.string	"-arch sm_100 -m 64 "



//--------------------- .note.nv.cuinfo           --------------------------
	.section	.note.nv.cuinfo,"",@"SHT_NOTE"
	.sectionflags	@"SHF_NOTE_NV_CUINFO"
        /*0018*/ 	.short	0x0002
        /*001a*/ 	.short	0x0064
        /*001c*/ 	.short	0x0082
	.zero		2


//--------------------- .nv.info                  --------------------------
	.section	.nv.info,"",@"SHT_CUDA_INFO"
	.align	4


	//----- nvinfo : EIATTR_REGCOUNT
	.align		4
        /*0000*/ 	.byte	0x04, 0x2f
        /*0002*/ 	.short	(.L_1 - .L_0)
	.align		4
.L_0:
        /*0004*/ 	.word	index@(_Z12matrixMulGPUPiS_S_iii)
        /*0008*/ 	.word	0x00000020


	//----- nvinfo : EIATTR_FRAME_SIZE
	.align		4
.L_1:
        /*000c*/ 	.byte	0x04, 0x11
        /*000e*/ 	.short	(.L_3 - .L_2)
	.align		4
.L_2:
        /*0010*/ 	.word	index@(_Z12matrixMulGPUPiS_S_iii)
        /*0014*/ 	.word	0x00000000


	//----- nvinfo : EIATTR_MIN_STACK_SIZE
	.align		4
.L_3:
        /*0018*/ 	.byte	0x04, 0x12
        /*001a*/ 	.short	(.L_5 - .L_4)
	.align		4
.L_4:
        /*001c*/ 	.word	index@(_Z12matrixMulGPUPiS_S_iii)
        /*0020*/ 	.word	0x00000000
.L_5:


//--------------------- .nv.compat                --------------------------
	.section	.nv.compat,"",@"SHT_CUDA_COMPAT_INFO"
	.align	4
        /*0000*/ 	.byte	0x02, 0x09, 0x00, 0x00, 0x02, 0x02, 0x01, 0x00, 0x02, 0x05, 0x05, 0x00, 0x03, 0x07, 0x01, 0x01
        /*0010*/ 	.byte	0x02, 0x03, 0x00, 0x00, 0x02, 0x06, 0x01, 0x00, 0x04, 0x0b, 0x08, 0x00, 0x09, 0x00, 0x00, 0x00
        /*0020*/ 	.byte	0x00, 0x00, 0x00, 0x00


//--------------------- .nv.info._Z12matrixMulGPUPiS_S_iii --------------------------
	.section	.nv.info._Z12matrixMulGPUPiS_S_iii,"",@"SHT_CUDA_INFO"
	.sectionflags	@""
	.align	4


	//----- nvinfo : EIATTR_CUDA_API_VERSION
	.align		4
        /*0000*/ 	.byte	0x04, 0x37
        /*0002*/ 	.short	(.L_7 - .L_6)
.L_6:
        /*0004*/ 	.word	0x00000082


	//----- nvinfo : EIATTR_KPARAM_INFO
	.align		4
.L_7:
        /*0008*/ 	.byte	0x04, 0x17
        /*000a*/ 	.short	(.L_9 - .L_8)
.L_8:
        /*000c*/ 	.word	0x00000000
        /*0010*/ 	.short	0x0005
        /*0012*/ 	.short	0x0020
        /*0014*/ 	.byte	0x00, 0xf0, 0x11, 0x00


	//----- nvinfo : EIATTR_KPARAM_INFO
	.align		4
.L_9:
        /*0018*/ 	.byte	0x04, 0x17
        /*001a*/ 	.short	(.L_11 - .L_10)
.L_10:
        /*001c*/ 	.word	0x00000000
        /*0020*/ 	.short	0x0004
        /*0022*/ 	.short	0x001c
        /*0024*/ 	.byte	0x00, 0xf0, 0x11, 0x00


	//----- nvinfo : EIATTR_KPARAM_INFO
	.align		4
.L_11:
        /*0028*/ 	.byte	0x04, 0x17
        /*002a*/ 	.short	(.L_13 - .L_12)
.L_12:
        /*002c*/ 	.word	0x00000000
        /*0030*/ 	.short	0x0003
        /*0032*/ 	.short	0x0018
        /*0034*/ 	.byte	0x00, 0xf0, 0x11, 0x00


	//----- nvinfo : EIATTR_KPARAM_INFO
	.align		4
.L_13:
        /*0038*/ 	.byte	0x04, 0x17
        /*003a*/ 	.short	(.L_15 - .L_14)
.L_14:
        /*003c*/ 	.word	0x00000000
        /*0040*/ 	.short	0x0002
        /*0042*/ 	.short	0x0010
        /*0044*/ 	.byte	0x00, 0xf5, 0x21, 0x00


	//----- nvinfo : EIATTR_KPARAM_INFO
	.align		4
.L_15:
        /*0048*/ 	.byte	0x04, 0x17
        /*004a*/ 	.short	(.L_17 - .L_16)
.L_16:
        /*004c*/ 	.word	0x00000000
        /*0050*/ 	.short	0x0001
        /*0052*/ 	.short	0x0008
        /*0054*/ 	.byte	0x00, 0xf5, 0x21, 0x00


	//----- nvinfo : EIATTR_KPARAM_INFO
	.align		4
.L_17:
        /*0058*/ 	.byte	0x04, 0x17
        /*005a*/ 	.short	(.L_19 - .L_18)
.L_18:
        /*005c*/ 	.word	0x00000000
        /*0060*/ 	.short	0x0000
        /*0062*/ 	.short	0x0000
        /*0064*/ 	.byte	0x00, 0xf5, 0x21, 0x00


	//----- nvinfo : EIATTR_SPARSE_MMA_MASK
	.align		4
.L_19:
        /*0068*/ 	.byte	0x03, 0x50
        /*006a*/ 	.short	0x0000


	//----- nvinfo : EIATTR_MAXREG_COUNT
	.align		4
        /*006c*/ 	.byte	0x03, 0x1b
        /*006e*/ 	.short	0x00ff


	//----- nvinfo : EIATTR_MERCURY_ISA_VERSION
	.align		4
        /*0070*/ 	.byte	0x03, 0x5f
        /*0072*/ 	.short	0x0101


	//----- nvinfo : EIATTR_VRC_CTA_INIT_COUNT
	.align		4
        /*0074*/ 	.byte	0x02, 0x4a
	.zero		1
	.zero		1


	//----- nvinfo : EIATTR_EXIT_INSTR_OFFSETS
	.align		4
        /*0078*/ 	.byte	0x04, 0x1c
        /*007a*/ 	.short	(.L_21 - .L_20)


	//   ....[0]....
.L_20:
        /*007c*/ 	.word	0x00000110


	//   ....[1]....
        /*0080*/ 	.word	0x000001f0


	//   ....[2]....
        /*0084*/ 	.word	0x00000aa0


	//----- nvinfo : EIATTR_CRS_STACK_SIZE
	.align		4
.L_21:
        /*0088*/ 	.byte	0x04, 0x1e
        /*008a*/ 	.short	(.L_23 - .L_22)
.L_22:
        /*008c*/ 	.word	0x00000000


	//----- nvinfo : EIATTR_CBANK_PARAM_SIZE
	.align		4
.L_23:
        /*0090*/ 	.byte	0x03, 0x19
        /*0092*/ 	.short	0x0024


	//----- nvinfo : EIATTR_PARAM_CBANK
	.align		4
        /*0094*/ 	.byte	0x04, 0x0a
        /*0096*/ 	.short	(.L_25 - .L_24)
	.align		4
.L_24:
        /*0098*/ 	.word	index@(.nv.constant0._Z12matrixMulGPUPiS_S_iii)
        /*009c*/ 	.short	0x0380
        /*009e*/ 	.short	0x0024


	//----- nvinfo : EIATTR_SW_WAR
	.align		4
.L_25:
        /*00a0*/ 	.byte	0x04, 0x36
        /*00a2*/ 	.short	(.L_27 - .L_26)
.L_26:
        /*00a4*/ 	.word	0x00000008
.L_27:


//--------------------- .nv.callgraph             --------------------------
	.section	.nv.callgraph,"",@"SHT_CUDA_CALLGRAPH"
	.align	4
	.sectionentsize	8
	.align		4
        /*0000*/ 	.word	0x00000000
	.align		4
        /*0004*/ 	.word	0xffffffff
	.align		4
        /*0008*/ 	.word	0x00000000
	.align		4
        /*000c*/ 	.word	0xfffffffe
	.align		4
        /*0010*/ 	.word	0x00000000
	.align		4
        /*0014*/ 	.word	0xfffffffd
	.align		4
        /*0018*/ 	.word	0x00000000
	.align		4
        /*001c*/ 	.word	0xfffffffc


//--------------------- .text._Z12matrixMulGPUPiS_S_iii --------------------------
	.section	.text._Z12matrixMulGPUPiS_S_iii,"ax",@progbits
	.align	128
        .global         _Z12matrixMulGPUPiS_S_iii
        .type           _Z12matrixMulGPUPiS_S_iii,@function
        .size           _Z12matrixMulGPUPiS_S_iii,(.L_x_8 - _Z12matrixMulGPUPiS_S_iii)
        .other          _Z12matrixMulGPUPiS_S_iii,@"STO_CUDA_ENTRY STV_DEFAULT"
_Z12matrixMulGPUPiS_S_iii:
.text._Z12matrixMulGPUPiS_S_iii:
[----:B------:R-:W-:Y:S01]  /*0000*/  LDC R1, c[0x0][0x37c] ;  /* 0x0000df00ff017b82 */ /* 0x000fe20000000800 */
[----:B------:R-:W0:Y:S07]  /*0010*/  S2R R5, SR_TID.X ;  /* 0x0000000000057919 */ /* 0x000e2e0000002100 */
[----:B------:R-:W1:Y:S01]  /*0020*/  LDC R0, c[0x0][0x364] ;  /* 0x0000d900ff007b82 */ /* 0x000e620000000800 */
[----:B------:R-:W2:Y:S01]  /*0030*/  LDCU UR8, c[0x0][0x3a0] ;  /* 0x00007400ff0877ac */ /* 0x000ea20008000800 */
[----:B------:R-:W1:Y:S01]  /*0040*/  S2R R3, SR_TID.Y ;  /* 0x0000000000037919 */ /* 0x000e620000002200 */
[----:B------:R-:W3:Y:S05]  /*0050*/  LDCU UR9, c[0x0][0x398] ;  /* 0x00007300ff0977ac */ /* 0x000eea0008000800 */
[----:B------:R-:W0:Y:S08]  /*0060*/  S2UR UR5, SR_CTAID.X ;  /* 0x00000000000579c3 */ /* 0x000e300000002500 */
[----:B------:R-:W0:Y:S01]  /*0070*/  LDC R2, c[0x0][0x360] ;  /* 0x0000d800ff027b82 */ /* 0x000e220000000800 */
[----:B------:R-:W4:Y:S01]  /*0080*/  LDCU UR6, c[0x0][0x374] ;  /* 0x00006e80ff0677ac */ /* 0x000f220008000800 */
[----:B------:R-:W5:Y:S06]  /*0090*/  LDCU UR7, c[0x0][0x370] ;  /* 0x00006e00ff0777ac */ /* 0x000f6c0008000800 */
[----:B------:R-:W1:Y:S01]  /*00a0*/  S2UR UR4, SR_CTAID.Y ;  /* 0x00000000000479c3 */ /* 0x000e620000002600 */
[----:B0-----:R-:W-:-:S02]  /*00b0*/  IMAD R4, R2, UR5, R5 ;  /* 0x0000000502047c24 */ /* 0x001fc4000f8e0205 */
[----:B-----5:R-:W-:-:S03]  /*00c0*/  IMAD R2, R2, UR7, RZ ;  /* 0x0000000702027c24 */ /* 0x020fc6000f8e02ff */
[----:B--2---:R-:W-:Y:S01]  /*00d0*/  ISETP.GE.AND P0, PT, R4, UR8, PT ;  /* 0x0000000804007c0c */ /* 0x004fe2000bf06270 */
[C---:B-1----:R-:W-:Y:S02]  /*00e0*/  IMAD R3, R0.reuse, UR4, R3 ;  /* 0x0000000400037c24 */ /* 0x042fe4000f8e0203 */
[----:B----4-:R-:W-:-:S03]  /*00f0*/  IMAD R0, R0, UR6, RZ ;  /* 0x0000000600007c24 */ /* 0x010fc6000f8e02ff */
[----:B---3--:R-:W-:-:S13]  /*0100*/  ISETP.GE.OR P0, PT, R3, UR9, P0 ;  /* 0x0000000903007c0c */ /* 0x008fda0008706670 */
[----:B------:R-:W-:Y:S05]  /*0110*/  @P0 EXIT ;  /* 0x000000000000094d */ /* 0x000fea0003800000 */
[----:B------:R-:W0:Y:S01]  /*0120*/  LDC R7, c[0x0][0x39c] ;  /* 0x0000e700ff077b82 */ /* 0x000e220000000800 */
[----:B------:R-:W1:Y:S01]  /*0130*/  LDCU.64 UR4, c[0x0][0x358] ;  /* 0x00006b00ff0477ac */ /* 0x000e620008000a00 */
[----:B0-----:R-:W-:-:S13]  /*0140*/  ISETP.GT.AND P0, PT, R7, RZ, PT ;  /* 0x000000ff0700720c */ /* 0x001fda0003f04270 */
[----:B-1----:R-:W-:Y:S05]  /*0150*/  @P0 BRA `(.L_x_0) ;  /* 0x0000000000280947 */ /* 0x002fea0003800000 */
[----:B------:R-:W0:Y:S02]  /*0160*/  LDC.64 R8, c[0x0][0x390] ;  /* 0x0000e400ff087b82 */ /* 0x000e240000000a00 */
.L_x_1:
[----:B------:R-:W-:Y:S01]  /*0170*/  IMAD R7, R3, UR8, R4 ;  /* 0x0000000803077c24 */ /* 0x000fe2000f8e0204 */
[----:B------:R-:W-:Y:S02]  /*0180*/  IADD3 R4, PT, PT, R2, R4, RZ ;  /* 0x0000000402047210 */ /* 0x000fe40007ffe0ff */
[----:B------:R-:W-:Y:S01]  /*0190*/  IADD3 R3, PT, PT, R0, R3, RZ ;  /* 0x0000000300037210 */ /* 0x000fe20007ffe0ff */
[----:B0-----:R-:W-:Y:S01]  /*01a0*/  IMAD.WIDE R6, R7, 0x4, R8 ;  /* 0x0000000407067825 */ /* 0x001fe200078e0208 */
[----:B------:R-:W-:Y:S02]  /*01b0*/  ISETP.GE.AND P0, PT, R4, UR8, PT ;  /* 0x0000000804007c0c */ /* 0x000fe4000bf06270 */
[----:B------:R-:W-:Y:S02]  /*01c0*/  ISETP.LT.AND P1, PT, R3, UR9, PT ;  /* 0x0000000903007c0c */ /* 0x000fe4000bf21270 */
[----:B------:R1:W-:Y:S11]  /*01d0*/  STG.E desc[UR4][R6.64], RZ ;  /* 0x000000ff06007986 */ /* 0x0003f6000c101904 */
[----:B-1----:R-:W-:Y:S05]  /*01e0*/  @!P0 BRA P1, `(.L_x_1) ;  /* 0xfffffffc00e08947 */ /* 0x002fea000083ffff */
[----:B------:R-:W-:Y:S05]  /*01f0*/  EXIT ;  /* 0x000000000000794d */ /* 0x000fea0003800000 */
.L_x_0:
[C---:B------:R-:W-:Y:S02]  /*0200*/  LOP3.LUT R5, R7.reuse, 0x7ffffff8, RZ, 0xc0, !PT ;  /* 0x7ffffff807057812 */ /* 0x040fe400078ec0ff */
[C---:B------:R-:W-:Y:S02]  /*0210*/  LOP3.LUT R6, R7.reuse, 0x7, RZ, 0xc0, !PT ;  /* 0x0000000707067812 */ /* 0x040fe400078ec0ff */
[----:B------:R-:W-:Y:S02]  /*0220*/  LOP3.LUT R7, R7, 0x3, RZ, 0xc0, !PT ;  /* 0x0000000307077812 */ /* 0x000fe400078ec0ff */
[----:B------:R-:W-:-:S07]  /*0230*/  IADD3 R8, PT, PT, -R5, RZ, RZ ;  /* 0x000000ff05087210 */ /* 0x000fce0007ffe1ff */
.L_x_6:
[----:B0-----:R-:W0:Y:S01]  /*0240*/  LDC R10, c[0x0][0x39c] ;  /* 0x0000e700ff0a7b82 */ /* 0x001e220000000800 */
[----:B------:R-:W-:Y:S01]  /*0250*/  HFMA2 R24, -RZ, RZ, 0, 0 ;  /* 0x00000000ff187431 */ /* 0x000fe200000001ff */
[----:B------:R-:W-:Y:S02]  /*0260*/  MOV R18, RZ ;  /* 0x000000ff00127202 */ /* 0x000fe40000000f00 */
[----:B0-----:R-:W-:Y:S01]  /*0270*/  ISETP.GE.U32.AND P0, PT, R10, 0x8, PT ;  /* 0x000000080a00780c */ /* 0x001fe20003f06070 */
[----:B------:R-:W-:-:S12]  /*0280*/  IMAD R11, R3, R10, RZ ;  /* 0x0000000a030b7224 */ /* 0x000fd800078e02ff */
[----:B------:R-:W-:Y:S05]  /*0290*/  @!P0 BRA `(.L_x_2) ;  /* 0x0000000000c88947 */ /* 0x000fea0003800000 */
[----:B------:R-:W0:Y:S01]  /*02a0*/  LDC.64 R12, c[0x0][0x380] ;  /* 0x0000e000ff0c7b82 */ /* 0x000e220000000a00 */
[----:B------:R-:W-:Y:S02]  /*02b0*/  MOV R18, RZ ;  /* 0x000000ff00127202 */ /* 0x000fe40000000f00 */
[----:B------:R-:W-:Y:S02]  /*02c0*/  MOV R20, R4 ;  /* 0x0000000400147202 */ /* 0x000fe40000000f00 */
[----:B------:R-:W-:Y:S01]  /*02d0*/  MOV R9, R8 ;  /* 0x0000000800097202 */ /* 0x000fe20000000f00 */
[----:B0-----:R-:W-:-:S03]  /*02e0*/  IMAD.WIDE.U32 R12, R11, 0x4, R12 ;  /* 0x000000040b0c7825 */ /* 0x001fc600078e000c */
[----:B------:R-:W-:-:S04]  /*02f0*/  IADD3 R16, P0, PT, R12, 0x10, RZ ;  /* 0x000000100c107810 */ /* 0x000fc80007f1e0ff */
[----:B------:R-:W-:-:S09]  /*0300*/  IADD3.X R17, PT, PT, RZ, R13, RZ, P0, !PT ;  /* 0x0000000dff117210 */ /* 0x000fd200007fe4ff */
.L_x_3:
[----:B------:R-:W0:Y:S01]  /*0310*/  LDC.64 R14, c[0x0][0x388] ;  /* 0x0000e200ff0e7b82 */ /* 0x000e220000000a00 */
[----:B------:R-:W-:Y:S02]  /*0320*/  MOV R12, R16 ;  /* 0x00000010000c7202 */ /* 0x000fe40000000f00 */
[----:B------:R-:W-:-:S05]  /*0330*/  MOV R13, R17 ;  /* 0x00000011000d7202 */ /* 0x000fca0000000f00 */
[----:B------:R-:W1:Y:S01]  /*0340*/  LDC R21, c[0x0][0x3a0] ;  /* 0x0000e800ff157b82 */ /* 0x000e620000000800 */
[----:B------:R-:W2:Y:S04]  /*0350*/  LDG.E R19, desc[UR4][R12.64+-0x10] ;  /* 0xfffff0040c137981 */ /* 0x000ea8000c1e1900 */
[----:B------:R-:W3:Y:S04]  /*0360*/  LDG.E R24, desc[UR4][R12.64+-0xc] ;  /* 0xfffff4040c187981 */ /* 0x000ee8000c1e1900 */
[----:B------:R-:W4:Y:S04]  /*0370*/  LDG.E R26, desc[UR4][R12.64+-0x8] ;  /* 0xfffff8040c1a7981 */ /* 0x000f28000c1e1900 */
[----:B------:R-:W5:Y:S01]  /*0380*/  LDG.E R29, desc[UR4][R12.64+-0x4] ;  /* 0xfffffc040c1d7981 */ /* 0x000f62000c1e1900 */
[----:B0-----:R-:W-:-:S05]  /*0390*/  IMAD.WIDE R14, R20, 0x4, R14 ;  /* 0x00000004140e7825 */ /* 0x001fca00078e020e */
[----:B------:R-:W2:Y:S01]  /*03a0*/  LDG.E R28, desc[UR4][R14.64] ;  /* 0x000000040e1c7981 */ /* 0x000ea2000c1e1900 */
[----:B-1----:R-:W-:-:S05]  /*03b0*/  IMAD.WIDE R22, R21, 0x4, R14 ;  /* 0x0000000415167825 */ /* 0x002fca00078e020e */
[----:B------:R0:W3:Y:S02]  /*03c0*/  LDG.E R25, desc[UR4][R22.64] ;  /* 0x0000000416197981 */ /* 0x0000e4000c1e1900 */
[----:B0-----:R-:W-:-:S05]  /*03d0*/  IMAD.WIDE R22, R21, 0x4, R22 ;  /* 0x0000000415167825 */ /* 0x001fca00078e0216 */
[----:B------:R0:W4:Y:S01]  /*03e0*/  LDG.E R27, desc[UR4][R22.64] ;  /* 0x00000004161b7981 */ /* 0x000122000c1e1900 */
[----:B------:R-:W-:-:S04]  /*03f0*/  IMAD.WIDE R16, R21, 0x4, R22 ;  /* 0x0000000415107825 */ /* 0x000fc800078e0216 */
[----:B------:R-:W-:Y:S02]  /*0400*/  IMAD.WIDE R14, R21, 0x4, R16 ;  /* 0x00000004150e7825 */ /* 0x000fe400078e0210 */
[----:B------:R-:W5:Y:S04]  /*0410*/  LDG.E R16, desc[UR4][R16.64] ;  /* 0x0000000410107981 */ /* 0x000f68000c1e1900 */
[----:B------:R-:W5:Y:S01]  /*0420*/  LDG.E R17, desc[UR4][R12.64+0x4] ;  /* 0x000004040c117981 */ /* 0x000f62000c1e1900 */
[----:B--2---:R-:W-:Y:S02]  /*0430*/  IMAD R28, R19, R28, R18 ;  /* 0x0000001c131c7224 */ /* 0x004fe400078e0212 */
[----:B------:R-:W-:Y:S02]  /*0440*/  IMAD.WIDE R18, R21, 0x4, R14 ;  /* 0x0000000415127825 */ /* 0x000fe400078e020e */
[----:B------:R-:W2:Y:S02]  /*0450*/  LDG.E R14, desc[UR4][R14.64] ;  /* 0x000000040e0e7981 */ /* 0x000ea4000c1e1900 */
[----:B---3--:R-:W-:-:S02]  /*0460*/  IMAD R28, R24, R25, R28 ;  /* 0x00000019181c7224 */ /* 0x008fc400078e021c */
[C---:B------:R-:W-:Y:S02]  /*0470*/  IMAD.WIDE R24, R21.reuse, 0x4, R18 ;  /* 0x0000000415187825 */ /* 0x040fe400078e0212 */
[----:B------:R-:W3:Y:S02]  /*0480*/  LDG.E R18, desc[UR4][R18.64] ;  /* 0x0000000412127981 */ /* 0x000ee4000c1e1900 */
[----:B0-----:R-:W-:Y:S02]  /*0490*/  IMAD.WIDE R22, R21, 0x4, R24 ;  /* 0x0000000415167825 */ /* 0x001fe400078e0218 */
[----:B------:R-:W3:Y:S04]  /*04a0*/  LDG.E R15, desc[UR4][R12.64+0xc] ;  /* 0x00000c040c0f7981 */ /* 0x000ee8000c1e1900 */
[----:B------:R-:W3:Y:S01]  /*04b0*/  LDG.E R19, desc[UR4][R12.64+0x8] ;  /* 0x000008040c137981 */ /* 0x000ee2000c1e1900 */
[----:B----4-:R-:W-:-:S03]  /*04c0*/  IMAD R27, R26, R27, R28 ;  /* 0x0000001b1a1b7224 */ /* 0x010fc600078e021c */
[----:B------:R-:W2:Y:S04]  /*04d0*/  LDG.E R28, desc[UR4][R12.64] ;  /* 0x000000040c1c7981 */ /* 0x000ea8000c1e1900 */
[----:B------:R-:W4:Y:S04]  /*04e0*/  LDG.E R26, desc[UR4][R24.64] ;  /* 0x00000004181a7981 */ /* 0x000f28000c1e1900 */
[----:B------:R-:W4:Y:S01]  /*04f0*/  LDG.E R22, desc[UR4][R22.64] ;  /* 0x0000000416167981 */ /* 0x000f22000c1e1900 */
[----:B------:R-:W-:Y:S02]  /*0500*/  VIADD R9, R9, 0x8 ;  /* 0x0000000809097836 */ /* 0x000fe40000000000 */
[----:B-----5:R-:W-:-:S03]  /*0510*/  IMAD R27, R29, R16, R27 ;  /* 0x000000101d1b7224 */ /* 0x020fc600078e021b */
[----:B------:R-:W-:Y:S02]  /*0520*/  ISETP.NE.AND P0, PT, R9, RZ, PT ;  /* 0x000000ff0900720c */ /* 0x000fe40003f05270 */
[----:B------:R-:W-:Y:S02]  /*0530*/  IADD3 R16, P1, PT, R12, 0x20, RZ ;  /* 0x000000200c107810 */ /* 0x000fe40007f3e0ff */
[----:B------:R-:W-:Y:S01]  /*0540*/  LEA R20, R21, R20, 0x3 ;  /* 0x0000001415147211 */ /* 0x000fe200078e18ff */
[----:B--2---:R-:W-:-:S04]  /*0550*/  IMAD R14, R28, R14, R27 ;  /* 0x0000000e1c0e7224 */ /* 0x004fc800078e021b */
[----:B---3--:R-:W-:-:S04]  /*0560*/  IMAD R14, R17, R18, R14 ;  /* 0x00000012110e7224 */ /* 0x008fc800078e020e */
[----:B----4-:R-:W-:Y:S01]  /*0570*/  IMAD R14, R19, R26, R14 ;  /* 0x0000001a130e7224 */ /* 0x010fe200078e020e */
[----:B------:R-:W-:-:S03]  /*0580*/  IADD3.X R17, PT, PT, RZ, R13, RZ, P1, !PT ;  /* 0x0000000dff117210 */ /* 0x000fc60000ffe4ff */
[----:B------:R-:W-:Y:S01]  /*0590*/  IMAD R18, R15, R22, R14 ;  /* 0x000000160f127224 */ /* 0x000fe200078e020e */
[----:B------:R-:W-:Y:S06]  /*05a0*/  @P0 BRA `(.L_x_3) ;  /* 0xfffffffc00580947 */ /* 0x000fec000383ffff */
[----:B------:R-:W-:-:S07]  /*05b0*/  MOV R24, R5 ;  /* 0x0000000500187202 */ /* 0x000fce0000000f00 */
.L_x_2:
[----:B------:R-:W-:-:S13]  /*05c0*/  ISETP.NE.AND P0, PT, R6, RZ, PT ;  /* 0x000000ff0600720c */ /* 0x000fda0003f05270 */
[----:B------:R-:W-:Y:S05]  /*05d0*/  @!P0 BRA `(.L_x_4) ;  /* 0x0000000400048947 */ /* 0x000fea0003800000 */
[----:B------:R-:W-:Y:S02]  /*05e0*/  IADD3 R9, PT, PT, R6, -0x1, RZ ;  /* 0xffffffff06097810 */ /* 0x000fe40007ffe0ff */
[----:B------:R-:W-:Y:S02]  /*05f0*/  ISETP.NE.AND P1, PT, R7, RZ, PT ;  /* 0x000000ff0700720c */ /* 0x000fe40003f25270 */
[----:B------:R-:W-:-:S13]  /*0600*/  ISETP.GE.U32.AND P0, PT, R9, 0x3, PT ;  /* 0x000000030900780c */ /* 0x000fda0003f06070 */
[----:B------:R-:W-:Y:S05]  /*0610*/  @!P0 BRA `(.L_x_5) ;  /* 0x0000000000708947 */ /* 0x000fea0003800000 */
[----:B------:R-:W0:Y:S01]  /*0620*/  LDC R27, c[0x0][0x3a0] ;  /* 0x0000e800ff1b7b82 */ /* 0x000e220000000800 */
[----:B------:R-:W1:Y:S01]  /*0630*/  LDCU.64 UR6, c[0x0][0x380] ;  /* 0x00007000ff0677ac */ /* 0x000e620008000a00 */
[----:B------:R-:W-:-:S06]  /*0640*/  IADD3 R9, PT, PT, R11, R24, RZ ;  /* 0x000000180b097210 */ /* 0x000fcc0007ffe0ff */
[----:B------:R-:W2:Y:S08]  /*0650*/  LDC.64 R16, c[0x0][0x388] ;  /* 0x0000e200ff107b82 */ /* 0x000eb00000000a00 */
[----:B------:R-:W3:Y:S01]  /*0660*/  LDC.64 R20, c[0x0][0x380] ;  /* 0x0000e000ff147b82 */ /* 0x000ee20000000a00 */
[----:B0-----:R-:W-:-:S04]  /*0670*/  IMAD R13, R24, R27, R4 ;  /* 0x0000001b180d7224 */ /* 0x001fc800078e0204 */
[----:B--2---:R-:W-:Y:S01]  /*0680*/  IMAD.WIDE R16, R13, 0x4, R16 ;  /* 0x000000040d107825 */ /* 0x004fe200078e0210 */
[----:B------:R-:W-:-:S04]  /*0690*/  IADD3 R13, P0, PT, R11, R24, RZ ;  /* 0x000000180b0d7210 */ /* 0x000fc80007f1e0ff */
[----:B------:R-:W-:Y:S01]  /*06a0*/  IADD3.X R22, PT, PT, RZ, RZ, RZ, P0, !PT ;  /* 0x000000ffff167210 */ /* 0x000fe200007fe4ff */
[----:B------:R-:W-:Y:S01]  /*06b0*/  IMAD.WIDE R14, R27, 0x4, R16 ;  /* 0x000000041b0e7825 */ /* 0x000fe200078e0210 */
[----:B-1----:R-:W-:Y:S01]  /*06c0*/  LEA R12, P0, R13, UR6, 0x2 ;  /* 0x000000060d0c7c11 */ /* 0x002fe2000f8010ff */
[----:B------:R-:W2:Y:S02]  /*06d0*/  LDG.E R16, desc[UR4][R16.64] ;  /* 0x0000000410107981 */ /* 0x000ea4000c1e1900 */
[----:B---3--:R-:W-:Y:S01]  /*06e0*/  IMAD.WIDE.U32 R20, R9, 0x4, R20 ;  /* 0x0000000409147825 */ /* 0x008fe200078e0014 */
[----:B------:R-:W-:-:S03]  /*06f0*/  LEA.HI.X R13, R13, UR7, R22, 0x2, P0 ;  /* 0x000000070d0d7c11 */ /* 0x000fc600080f1416 */
[C---:B------:R-:W-:Y:S02]  /*0700*/  IMAD.WIDE R22, R27.reuse, 0x4, R14 ;  /* 0x000000041b167825 */ /* 0x040fe400078e020e */
[----:B------:R-:W2:Y:S04]  /*0710*/  LDG.E R21, desc[UR4][R20.64] ;  /* 0x0000000414157981 */ /* 0x000ea8000c1e1900 */
[----:B------:R-:W3:Y:S01]  /*0720*/  LDG.E R14, desc[UR4][R14.64] ;  /* 0x000000040e0e7981 */ /* 0x000ee2000c1e1900 */
[----:B------:R-:W-:-:S03]  /*0730*/  IMAD.WIDE R26, R27, 0x4, R22 ;  /* 0x000000041b1a7825 */ /* 0x000fc600078e0216 */
[----:B------:R-:W3:Y:S04]  /*0740*/  LDG.E R9, desc[UR4][R12.64+0x4] ;  /* 0x000004040c097981 */ /* 0x000ee8000c1e1900 */
[----:B------:R-:W4:Y:S04]  /*0750*/  LDG.E R19, desc[UR4][R22.64] ;  /* 0x0000000416137981 */ /* 0x000f28000c1e1900 */
[----:B------:R-:W4:Y:S04]  /*0760*/  LDG.E R28, desc[UR4][R12.64+0x8] ;  /* 0x000008040c1c7981 */ /* 0x000f28000c1e1900 */
[----:B------:R-:W5:Y:S04]  /*0770*/  LDG.E R25, desc[UR4][R12.64+0xc] ;  /* 0x00000c040c197981 */ /* 0x000f68000c1e1900 */
[----:B------:R-:W5:Y:S01]  /*0780*/  LDG.E R26, desc[UR4][R26.64] ;  /* 0x000000041a1a7981 */ /* 0x000f62000c1e1900 */
[----:B------:R-:W-:-:S02]  /*0790*/  VIADD R24, R24, 0x4 ;  /* 0x0000000418187836 */ /* 0x000fc40000000000 */
[----:B--2---:R-:W-:-:S04]  /*07a0*/  IMAD R18, R21, R16, R18 ;  /* 0x0000001015127224 */ /* 0x004fc800078e0212 */
[----:B---3--:R-:W-:-:S04]  /*07b0*/  IMAD R9, R9, R14, R18 ;  /* 0x0000000e09097224 */ /* 0x008fc800078e0212 */
[----:B----4-:R-:W-:-:S04]  /*07c0*/  IMAD R9, R28, R19, R9 ;  /* 0x000000131c097224 */ /* 0x010fc800078e0209 */
[----:B-----5:R-:W-:-:S07]  /*07d0*/  IMAD R18, R25, R26, R9 ;  /* 0x0000001a19127224 */ /* 0x020fce00078e0209 */
.L_x_5:
[----:B------:R-:W-:Y:S05]  /*07e0*/  @!P1 BRA `(.L_x_4) ;  /* 0x0000000000809947 */ /* 0x000fea0003800000 */
[----:B------:R-:W-:Y:S01]  /*07f0*/  ISETP.NE.AND P0, PT, R7, 0x1, PT ;  /* 0x000000010700780c */ /* 0x000fe20003f05270 */
[----:B------:R-:W0:Y:S01]  /*0800*/  LDC.64 R22, c[0x0][0x380] ;  /* 0x0000e000ff167b82 */ /* 0x000e220000000a00 */
[----:B------:R-:W-:-:S07]  /*0810*/  LOP3.LUT P1, RZ, R10, 0x1, RZ, 0xc0, !PT ;  /* 0x000000010aff7812 */ /* 0x000fce000782c0ff */
[----:B------:R-:W1:Y:S04]  /*0820*/  LDC.64 R20, c[0x0][0x388] ;  /* 0x0000e200ff147b82 */ /* 0x000e680000000a00 */
[CC--:B------:R-:W-:Y:S02]  /*0830*/  @P0 IADD3 R25, PT, PT, R11.reuse, R24.reuse, RZ ;  /* 0x000000180b190210 */ /* 0x0c0fe40007ffe0ff */
[----:B------:R-:W-:Y:S02]  /*0840*/  @P0 IADD3 R10, P2, PT, R11, R24, RZ ;  /* 0x000000180b0a0210 */ /* 0x000fe40007f5e0ff */
[----:B------:R-:W2:Y:S08]  /*0850*/  @P0 LDC R9, c[0x0][0x3a0] ;  /* 0x0000e800ff090b82 */ /* 0x000eb00000000800 */
[----:B------:R-:W3:Y:S01]  /*0860*/  @P0 LDC.64 R16, c[0x0][0x380] ;  /* 0x0000e000ff100b82 */ /* 0x000ee20000000a00 */
[----:B0-----:R-:W-:-:S06]  /*0870*/  @P0 IMAD.WIDE.U32 R22, R25, 0x4, R22 ;  /* 0x0000000419160825 */ /* 0x001fcc00078e0016 */
[----:B------:R-:W4:Y:S01]  /*0880*/  @P0 LDG.E R23, desc[UR4][R22.64] ;  /* 0x0000000416170981 */ /* 0x000f22000c1e1900 */
[----:B------:R-:W0:Y:S08]  /*0890*/  @P1 LDC R19, c[0x0][0x3a0] ;  /* 0x0000e800ff131b82 */ /* 0x000e300000000800 */
[----:B------:R-:W5:Y:S01]  /*08a0*/  LDC.64 R12, c[0x0][0x380] ;  /* 0x0000e000ff0c7b82 */ /* 0x000f620000000a00 */
[C---:B--2---:R-:W-:Y:S01]  /*08b0*/  @P0 IMAD R25, R24.reuse, R9, R4 ;  /* 0x0000000918190224 */ /* 0x044fe200078e0204 */
[----:B------:R-:W-:-:S03]  /*08c0*/  @P0 IADD3 R24, PT, PT, R24, 0x2, RZ ;  /* 0x0000000218180810 */ /* 0x000fc60007ffe0ff */
[----:B-1----:R-:W-:Y:S01]  /*08d0*/  @P0 IMAD.WIDE R20, R25, 0x4, R20 ;  /* 0x0000000419140825 */ /* 0x002fe200078e0214 */
[----:B------:R-:W-:Y:S02]  /*08e0*/  @P0 IADD3.X R25, PT, PT, RZ, RZ, RZ, P2, !PT ;  /* 0x000000ffff190210 */ /* 0x000fe400017fe4ff */
[----:B------:R-:W1:Y:S01]  /*08f0*/  LDC.64 R14, c[0x0][0x388] ;  /* 0x0000e200ff0e7b82 */ /* 0x000e620000000a00 */
[C---:B---3--:R-:W-:Y:S02]  /*0900*/  @P0 LEA R16, P3, R10.reuse, R16, 0x2 ;  /* 0x000000100a100211 */ /* 0x048fe400078610ff */
[----:B------:R-:W-:Y:S02]  /*0910*/  @P1 IADD3 R27, PT, PT, R11, R24, RZ ;  /* 0x000000180b1b1210 */ /* 0x000fe40007ffe0ff */
[----:B------:R-:W-:Y:S01]  /*0920*/  @P0 LEA.HI.X R17, R10, R17, R25, 0x2, P3 ;  /* 0x000000110a110211 */ /* 0x000fe200018f1419 */
[----:B------:R-:W-:Y:S01]  /*0930*/  @P0 IMAD.WIDE R10, R9, 0x4, R20 ;  /* 0x00000004090a0825 */ /* 0x000fe200078e0214 */
[----:B------:R-:W4:Y:S03]  /*0940*/  @P0 LDG.E R25, desc[UR4][R20.64] ;  /* 0x0000000414190981 */ /* 0x000f26000c1e1900 */
[----:B0-----:R-:W-:Y:S01]  /*0950*/  @P1 IMAD R19, R24, R19, R4 ;  /* 0x0000001318131224 */ /* 0x001fe200078e0204 */
[----:B------:R-:W2:Y:S04]  /*0960*/  @P0 LDG.E R16, desc[UR4][R16.64+0x4] ;  /* 0x0000040410100981 */ /* 0x000ea8000c1e1900 */
[----:B------:R-:W2:Y:S01]  /*0970*/  @P0 LDG.E R10, desc[UR4][R10.64] ;  /* 0x000000040a0a0981 */ /* 0x000ea2000c1e1900 */
[----:B-----5:R-:W-:-:S06]  /*0980*/  @P1 IMAD.WIDE.U32 R12, R27, 0x4, R12 ;  /* 0x000000041b0c1825 */ /* 0x020fcc00078e000c */
[----:B------:R-:W3:Y:S01]  /*0990*/  @P1 LDG.E R13, desc[UR4][R12.64] ;  /* 0x000000040c0d1981 */ /* 0x000ee2000c1e1900 */
[----:B-1----:R-:W-:-:S06]  /*09a0*/  @P1 IMAD.WIDE R14, R19, 0x4, R14 ;  /* 0x00000004130e1825 */ /* 0x002fcc00078e020e */
[----:B------:R-:W3:Y:S01]  /*09b0*/  @P1 LDG.E R14, desc[UR4][R14.64] ;  /* 0x000000040e0e1981 */ /* 0x000ee2000c1e1900 */
[----:B----4-:R-:W-:-:S04]  /*09c0*/  @P0 IMAD R23, R23, R25, R18 ;  /* 0x0000001917170224 */ /* 0x010fc800078e0212 */
[----:B--2---:R-:W-:-:S04]  /*09d0*/  @P0 IMAD R18, R16, R10, R23 ;  /* 0x0000000a10120224 */ /* 0x004fc800078e0217 */
[----:B---3--:R-:W-:-:S07]  /*09e0*/  @P1 IMAD R18, R13, R14, R18 ;  /* 0x0000000e0d121224 */ /* 0x008fce00078e0212 */
.L_x_4:
[----:B------:R-:W0:Y:S01]  /*09f0*/  LDC.64 R10, c[0x0][0x390] ;  /* 0x0000e400ff0a7b82 */ /* 0x000e220000000a00 */
[----:B------:R-:W1:Y:S01]  /*0a00*/  LDCU UR6, c[0x0][0x3a0] ;  /* 0x00007400ff0677ac */ /* 0x000e620008000800 */
[----:B------:R-:W2:Y:S01]  /*0a10*/  LDCU UR7, c[0x0][0x398] ;  /* 0x00007300ff0777ac */ /* 0x000ea20008000800 */
[----:B-1----:R-:W-:Y:S01]  /*0a20*/  IMAD R9, R3, UR6, R4 ;  /* 0x0000000603097c24 */ /* 0x002fe2000f8e0204 */
[----:B------:R-:W-:Y:S02]  /*0a30*/  IADD3 R4, PT, PT, R2, R4, RZ ;  /* 0x0000000402047210 */ /* 0x000fe40007ffe0ff */
[----:B------:R-:W-:Y:S01]  /*0a40*/  IADD3 R3, PT, PT, R0, R3, RZ ;  /* 0x0000000300037210 */ /* 0x000fe20007ffe0ff */
[----:B0-----:R-:W-:Y:S01]  /*0a50*/  IMAD.WIDE R10, R9, 0x4, R10 ;  /* 0x00000004090a7825 */ /* 0x001fe200078e020a */
[----:B------:R-:W-:Y:S02]  /*0a60*/  ISETP.GE.AND P0, PT, R4, UR6, PT ;  /* 0x0000000604007c0c */ /* 0x000fe4000bf06270 */
[----:B--2---:R-:W-:-:S02]  /*0a70*/  ISETP.LT.AND P1, PT, R3, UR7, PT ;  /* 0x0000000703007c0c */ /* 0x004fc4000bf21270 */
[----:B------:R0:W-:Y:S11]  /*0a80*/  STG.E desc[UR4][R10.64], R18 ;  /* 0x000000120a007986 */ /* 0x0001f6000c101904 */
[----:B------:R-:W-:Y:S05]  /*0a90*/  @!P0 BRA P1, `(.L_x_6) ;  /* 0xfffffff400e88947 */ /* 0x000fea000083ffff */
[----:B------:R-:W-:Y:S05]  /*0aa0*/  EXIT ;  /* 0x000000000000794d */ /* 0x000fea0003800000 */
.L_x_7:
[----:B------:R-:W-:-:S00]  /*0ab0*/  BRA `(.L_x_7) ;  /* 0xfffffffc00fc7947 */ /* 0x000fc0000383ffff */
[----:B------:R-:W-:-:S00]  /*0ac0*/  NOP ;  /* 0x0000000000007918 */ /* 0x000fc00000000000 */
        /* <DEDUP_REMOVED lines=11> */
.L_x_8:


//--------------------- .nv.shared.reserved.0     --------------------------
	.section	.nv.shared.reserved.0,"aw",@nobits
	.weak		__nv_reservedSMEM_offset_0_alias
	.size		__nv_reservedSMEM_offset_0_alias, 0, 64
	.other		__nv_reservedSMEM_offset_0_alias,@"STO_CUDA_RESERVED_SHARED STV_DEFAULT"
__nv_reservedSMEM_offset_0_alias:
	.zero		0
	.zero		64


//--------------------- .nv.constant0._Z12matrixMulGPUPiS_S_iii --------------------------
	.section	.nv.constant0._Z12matrixMulGPUPiS_S_iii,"a",@progbits
	.sectionflags	@""
	.align	4
.nv.constant0._Z12matrixMulGPUPiS_S_iii:
	.zero		932


//--------------------- SYMBOLS --------------------------

	.type		.nv.reservedSmem.offset0,@object
	.size		.nv.reservedSmem.offset0,0x4
